//
// Generated by NVIDIA NVVM Compiler
//
// Compiler Build ID: CL-36424714
// Cuda compilation tools, release 13.0, V13.0.88
// Based on NVVM 20.0.0
//

.version 9.0
.target sm_100
.address_size 64

	// .globl	_Z3caliiiiiiiPim
.extern .func  (.param .b32 func_retval0) vprintf
(
	.param .b64 vprintf_param_0,
	.param .b64 vprintf_param_1
)
;
.global .align 1 .b8 $str[3] = {81, 81};
.extern .shared .align 16 .b8 mem[];
.global .align 1 .b8 $str$1[17] = {105, 102, 32, 37, 100, 32, 43, 32, 37, 100, 32, 60, 32, 37, 100, 10};

.visible .entry _Z3caliiiiiiiPim(
	.param .u32 _Z3caliiiiiiiPim_param_0,
	.param .u32 _Z3caliiiiiiiPim_param_1,
	.param .u32 _Z3caliiiiiiiPim_param_2,
	.param .u32 _Z3caliiiiiiiPim_param_3,
	.param .u32 _Z3caliiiiiiiPim_param_4,
	.param .u32 _Z3caliiiiiiiPim_param_5,
	.param .u32 _Z3caliiiiiiiPim_param_6,
	.param .u64 .ptr .align 1 _Z3caliiiiiiiPim_param_7,
	.param .u64 _Z3caliiiiiiiPim_param_8
)
{
	.local .align 8 .b8 	__local_depot0[16];
	.reg .b64 	%SP;
	.reg .b64 	%SPL;
	.reg .pred 	%p<28>;
	.reg .b32 	%r<146>;
	.reg .b64 	%rd<31>;

	mov.u64 	%SPL, __local_depot0;
	cvta.local.u64 	%SP, %SPL;
	ld.param.u32 	%r57, [_Z3caliiiiiiiPim_param_0];
	ld.param.u32 	%r58, [_Z3caliiiiiiiPim_param_1];
	ld.param.u32 	%r60, [_Z3caliiiiiiiPim_param_3];
	ld.param.u32 	%r61, [_Z3caliiiiiiiPim_param_4];
	ld.param.u32 	%r62, [_Z3caliiiiiiiPim_param_5];
	ld.param.u32 	%r64, [_Z3caliiiiiiiPim_param_6];
	ld.param.u64 	%rd7, [_Z3caliiiiiiiPim_param_7];
	ld.param.u64 	%rd6, [_Z3caliiiiiiiPim_param_8];
	cvta.to.global.u64 	%rd1, %rd7;
	mov.u64 	%rd8, $str;
	cvta.global.u64 	%rd9, %rd8;
	{ // callseq 0, 0
	.param .b64 param0;
	st.param.b64 	[param0], %rd9;
	.param .b64 param1;
	st.param.b64 	[param1], 0;
	.param .b32 retval0;
	call.uni (retval0), 
	vprintf, 
	(
	param0, 
	param1
	);
	ld.param.b32 	%r65, [retval0];
	} // callseq 0
	shl.b32 	%r1, %r57, 9;
	mov.u32 	%r2, %nctaid.x;
	mov.u32 	%r3, %tid.y;
	shl.b32 	%r67, %r3, 5;
	mov.u32 	%r4, %tid.x;
	add.s32 	%r5, %r67, %r4;
	mov.u32 	%r68, %ctaid.x;
	mov.u32 	%r69, %ntid.x;
	mad.lo.s32 	%r6, %r68, %r69, %r4;
	mov.u32 	%r70, %ctaid.y;
	mov.u32 	%r71, %ntid.y;
	mad.lo.s32 	%r72, %r70, %r71, %r3;
	max.s32 	%r74, %r6, %r72;
	setp.ge.s32 	%p1, %r74, %r64;
	cvt.u64.u32 	%rd10, %r72;
	mad.lo.s64 	%rd2, %rd6, %rd10, %rd1;
	shl.b32 	%r75, %r5, 2;
	mov.u32 	%r76, mem;
	add.s32 	%r7, %r76, %r75;
	@%p1 bra 	$L__BB0_2;
	mul.wide.s32 	%rd11, %r6, 4;
	add.s64 	%rd12, %rd2, %rd11;
	ld.global.u32 	%r77, [%rd12];
	st.shared.u32 	[%r7], %r77;
$L__BB0_2:
	mul.lo.s32 	%r8, %r58, %r57;
	add.s32 	%r9, %r8, %r57;
	add.s32 	%r10, %r8, %r3;
	mul.wide.u32 	%rd13, %r4, 4;
	add.s64 	%rd3, %rd1, %rd13;
	and.b32  	%r11, %r2, 3;
	setp.lt.u32 	%p2, %r2, 4;
	mov.b32 	%r137, 0;
	@%p2 bra 	$L__BB0_21;
	mov.b32 	%r135, 0;
$L__BB0_4:
	shl.b32 	%r13, %r135, 5;
	add.s32 	%r80, %r8, %r4;
	add.s32 	%r14, %r80, %r13;
	setp.ge.s32 	%p3, %r14, %r9;
	mul.wide.s32 	%rd14, %r14, 4;
	add.s64 	%rd4, %rd2, %rd14;
	shl.b32 	%r81, %r135, 10;
	add.s32 	%r15, %r5, %r81;
	shl.b32 	%r82, %r15, 2;
	add.s32 	%r84, %r76, %r82;
	add.s32 	%r16, %r84, 4096;
	@%p3 bra 	$L__BB0_6;
	ld.global.u32 	%r85, [%rd4];
	st.shared.u32 	[%r16], %r85;
$L__BB0_6:
	add.s32 	%r17, %r10, %r13;
	setp.ge.s32 	%p4, %r17, %r9;
	add.s32 	%r87, %r76, %r1;
	add.s32 	%r89, %r87, %r82;
	add.s32 	%r18, %r89, 4096;
	@%p4 bra 	$L__BB0_8;
	cvt.s64.s32 	%rd15, %r17;
	mad.lo.s64 	%rd16, %rd6, %rd15, %rd3;
	ld.global.u32 	%r90, [%rd16];
	st.shared.u32 	[%r18], %r90;
$L__BB0_8:
	add.s32 	%r91, %r14, 32;
	setp.ge.s32 	%p5, %r91, %r9;
	@%p5 bra 	$L__BB0_10;
	ld.global.u32 	%r92, [%rd4+128];
	st.shared.u32 	[%r16+4096], %r92;
$L__BB0_10:
	add.s32 	%r19, %r17, 32;
	setp.ge.s32 	%p6, %r19, %r9;
	@%p6 bra 	$L__BB0_12;
	cvt.s64.s32 	%rd17, %r19;
	mad.lo.s64 	%rd18, %rd6, %rd17, %rd3;
	ld.global.u32 	%r93, [%rd18];
	st.shared.u32 	[%r18+4096], %r93;
$L__BB0_12:
	add.s32 	%r94, %r14, 64;
	setp.ge.s32 	%p7, %r94, %r9;
	@%p7 bra 	$L__BB0_14;
	ld.global.u32 	%r95, [%rd4+256];
	st.shared.u32 	[%r16+8192], %r95;
$L__BB0_14:
	add.s32 	%r20, %r17, 64;
	setp.ge.s32 	%p8, %r20, %r9;
	@%p8 bra 	$L__BB0_16;
	cvt.s64.s32 	%rd19, %r20;
	mad.lo.s64 	%rd20, %rd6, %rd19, %rd3;
	ld.global.u32 	%r96, [%rd20];
	st.shared.u32 	[%r18+8192], %r96;
$L__BB0_16:
	add.s32 	%r97, %r14, 96;
	setp.ge.s32 	%p9, %r97, %r9;
	@%p9 bra 	$L__BB0_18;
	ld.global.u32 	%r98, [%rd4+384];
	st.shared.u32 	[%r16+12288], %r98;
$L__BB0_18:
	add.s32 	%r21, %r17, 96;
	setp.ge.s32 	%p10, %r21, %r9;
	@%p10 bra 	$L__BB0_20;
	cvt.s64.s32 	%rd21, %r21;
	mad.lo.s64 	%rd22, %rd6, %rd21, %rd3;
	ld.global.u32 	%r99, [%rd22];
	st.shared.u32 	[%r18+12288], %r99;
$L__BB0_20:
	add.s32 	%r135, %r135, 4;
	and.b32  	%r137, %r2, 2147483644;
	setp.ne.s32 	%p11, %r135, %r137;
	@%p11 bra 	$L__BB0_4;
$L__BB0_21:
	setp.eq.s32 	%p12, %r11, 0;
	@%p12 bra 	$L__BB0_28;
	mov.b32 	%r138, 0;
	add.s32 	%r102, %r8, %r4;
$L__BB0_23:
	.pragma "nounroll";
	shl.b32 	%r27, %r137, 5;
	add.s32 	%r28, %r102, %r27;
	setp.ge.s32 	%p13, %r28, %r9;
	@%p13 bra 	$L__BB0_25;
	mul.wide.s32 	%rd23, %r28, 4;
	add.s64 	%rd24, %rd2, %rd23;
	ld.global.u32 	%r103, [%rd24];
	shl.b32 	%r104, %r137, 10;
	add.s32 	%r105, %r5, %r104;
	shl.b32 	%r106, %r105, 2;
	add.s32 	%r108, %r76, %r106;
	st.shared.u32 	[%r108+4096], %r103;
$L__BB0_25:
	add.s32 	%r29, %r10, %r27;
	setp.ge.s32 	%p14, %r29, %r9;
	@%p14 bra 	$L__BB0_27;
	cvt.s64.s32 	%rd25, %r29;
	mad.lo.s64 	%rd26, %rd6, %rd25, %rd3;
	ld.global.u32 	%r109, [%rd26];
	shl.b32 	%r110, %r137, 10;
	add.s32 	%r111, %r5, %r110;
	add.s32 	%r113, %r76, %r1;
	shl.b32 	%r114, %r111, 2;
	add.s32 	%r115, %r113, %r114;
	st.shared.u32 	[%r115+4096], %r109;
$L__BB0_27:
	add.s32 	%r137, %r137, 1;
	add.s32 	%r138, %r138, 1;
	setp.ne.s32 	%p15, %r138, %r11;
	@%p15 bra 	$L__BB0_23;
$L__BB0_28:
	setp.lt.s32 	%p16, %r62, 1;
	@%p16 bra 	$L__BB0_44;
	setp.ge.s32 	%p17, %r8, %r64;
	min.s32 	%r116, %r57, %r61;
	setp.lt.s32 	%p18, %r116, 1;
	or.pred  	%p19, %p18, %p17;
	@%p19 bra 	$L__BB0_44;
	ld.param.u32 	%r139, [_Z3caliiiiiiiPim_param_2];
	add.u64 	%rd27, %SP, 0;
	add.u64 	%rd5, %SPL, 0;
	add.s32 	%r32, %r61, %r60;
	add.s32 	%r33, %r62, %r139;
	min.s32 	%r34, %r9, %r64;
	shl.b32 	%r117, %r4, 5;
	add.s32 	%r35, %r117, %r4;
	mov.u64 	%rd28, $str$1;
$L__BB0_31:
	mul.lo.s32 	%r37, %r139, %r57;
	add.s32 	%r139, %r139, 1;
	add.s32 	%r118, %r37, %r57;
	min.s32 	%r39, %r118, %r64;
	mov.u32 	%r140, %r60;
$L__BB0_32:
	mul.lo.s32 	%r41, %r140, %r57;
	add.s32 	%r140, %r140, 1;
	add.s32 	%r119, %r41, %r57;
	min.s32 	%r43, %r119, %r64;
	mov.u32 	%r141, %r8;
$L__BB0_33:
	setp.lt.s32 	%p20, %r37, %r39;
	@%p20 bra 	$L__BB0_34;
	bra.uni 	$L__BB0_41;
$L__BB0_34:
	sub.s32 	%r120, %r141, %r8;
	shr.s32 	%r121, %r120, 31;
	shr.u32 	%r122, %r121, 27;
	add.s32 	%r123, %r120, %r122;
	shl.b32 	%r124, %r123, 5;
	and.b32  	%r125, %r124, 1073740800;
	add.s32 	%r126, %r35, %r125;
	shl.b32 	%r127, %r126, 2;
	add.s32 	%r129, %r76, %r127;
	add.s32 	%r55, %r129, 4096;
	add.s32 	%r56, %r55, %r1;
	mov.u32 	%r142, %r37;
$L__BB0_35:
	setp.ge.s32 	%p21, %r41, %r43;
	@%p21 bra 	$L__BB0_40;
	ld.shared.u32 	%r143, [%r7];
	mov.u32 	%r144, %r41;
$L__BB0_37:
	ld.shared.u32 	%r130, [%r55];
	ld.shared.u32 	%r131, [%r56];
	st.local.v2.u32 	[%rd5], {%r130, %r131};
	st.local.u32 	[%rd5+8], %r143;
	cvta.global.u64 	%rd29, %rd28;
	{ // callseq 1, 0
	.param .b64 param0;
	st.param.b64 	[param0], %rd29;
	.param .b64 param1;
	st.param.b64 	[param1], %rd27;
	.param .b32 retval0;
	call.uni (retval0), 
	vprintf, 
	(
	param0, 
	param1
	);
	ld.param.b32 	%r132, [retval0];
	} // callseq 1
	add.s32 	%r49, %r131, %r130;
	ld.shared.u32 	%r143, [%r7];
	setp.ge.s32 	%p22, %r49, %r143;
	@%p22 bra 	$L__BB0_39;
	st.shared.u32 	[%r7], %r49;
	mov.u32 	%r143, %r49;
$L__BB0_39:
	add.s32 	%r144, %r144, 1;
	setp.lt.s32 	%p23, %r144, %r43;
	@%p23 bra 	$L__BB0_37;
$L__BB0_40:
	add.s32 	%r142, %r142, 1;
	setp.lt.s32 	%p24, %r142, %r39;
	@%p24 bra 	$L__BB0_35;
$L__BB0_41:
	add.s32 	%r141, %r141, 1;
	setp.lt.s32 	%p25, %r141, %r34;
	@%p25 bra 	$L__BB0_33;
	setp.lt.s32 	%p26, %r140, %r32;
	@%p26 bra 	$L__BB0_32;
	setp.lt.s32 	%p27, %r139, %r33;
	@%p27 bra 	$L__BB0_31;
$L__BB0_44:
	ret;

}


// ===== COMPILED SASS (sm_100) =====

	.target	sm_100

	.elftype	@"ET_EXEC"


//--------------------- .note.nv.tkinfo           --------------------------
	.section	.note.nv.tkinfo,"",@"SHT_NOTE"
	.sectionflags	@"SHF_NOTE_NV_TKINFO"
	.tkinfo
        /*0018*/ 	.word	0x00000002
        /*0030*/ 	.string	""
        /*0030*/ 	.string	"ptxas"
        /*0030*/ 	.string	"Cuda compilation tools, release 13.0, V13.0.88"
        /*0030*/ 	.string	"Build cuda_13.0.r13.0/compiler.36424714_0"
        /*0030*/ 	.string	"-arch sm_100 -m 64 "



//--------------------- .note.nv.cuinfo           --------------------------
	.section	.note.nv.cuinfo,"",@"SHT_NOTE"
	.sectionflags	@"SHF_NOTE_NV_CUINFO"
        /*0018*/ 	.short	0x0002
        /*001a*/ 	.short	0x0064
        /*001c*/ 	.short	0x0082
	.zero		2


//--------------------- .nv.info                  --------------------------
	.section	.nv.info,"",@"SHT_CUDA_INFO"
	.align	4


	//----- nvinfo : EIATTR_REGCOUNT
	.align		4
        /*0000*/ 	.byte	0x04, 0x2f
        /*0002*/ 	.short	(.L_3 - .L_2)
	.align		4
.L_2:
        /*0004*/ 	.word	index@(_Z3caliiiiiiiPim)
        /*0008*/ 	.word	0x00000028


	//----- nvinfo : EIATTR_FRAME_SIZE
	.align		4
.L_3:
        /*000c*/ 	.byte	0x04, 0x11
        /*000e*/ 	.short	(.L_5 - .L_4)
	.align		4
.L_4:
        /*0010*/ 	.word	index@(_Z3caliiiiiiiPim)
        /*0014*/ 	.word	0x00000010


	//----- nvinfo : EIATTR_MIN_STACK_SIZE
	.align		4
.L_5:
        /*0018*/ 	.byte	0x04, 0x12
        /*001a*/ 	.short	(.L_7 - .L_6)
	.align		4
.L_6:
        /*001c*/ 	.word	index@(_Z3caliiiiiiiPim)
        /*0020*/ 	.word	0x00000010
.L_7:


//--------------------- .nv.compat                --------------------------
	.section	.nv.compat,"",@"SHT_CUDA_COMPAT_INFO"
	.align	4
        /*0000*/ 	.byte	0x02, 0x09, 0x00, 0x00, 0x02, 0x02, 0x01, 0x00, 0x02, 0x05, 0x05, 0x00, 0x03, 0x07, 0x01, 0x01
        /*0010*/ 	.byte	0x02, 0x03, 0x00, 0x00, 0x02, 0x06, 0x01, 0x00, 0x04, 0x0b, 0x08, 0x00, 0x09, 0x00, 0x00, 0x00
        /*0020*/ 	.byte	0x00, 0x00, 0x00, 0x00


//--------------------- .nv.info._Z3caliiiiiiiPim --------------------------
	.section	.nv.info._Z3caliiiiiiiPim,"",@"SHT_CUDA_INFO"
	.sectionflags	@""
	.align	4


	//----- nvinfo : EIATTR_CUDA_API_VERSION
	.align		4
        /*0000*/ 	.byte	0x04, 0x37
        /*0002*/ 	.short	(.L_9 - .L_8)
.L_8:
        /*0004*/ 	.word	0x00000082


	//----- nvinfo : EIATTR_KPARAM_INFO
	.align		4
.L_9:
        /*0008*/ 	.byte	0x04, 0x17
        /*000a*/ 	.short	(.L_11 - .L_10)
.L_10:
        /*000c*/ 	.word	0x00000000
        /*0010*/ 	.short	0x0008
        /*0012*/ 	.short	0x0028
        /*0014*/ 	.byte	0x00, 0xf0, 0x21, 0x00


	//----- nvinfo : EIATTR_KPARAM_INFO
	.align		4
.L_11:
        /*0018*/ 	.byte	0x04, 0x17
        /*001a*/ 	.short	(.L_13 - .L_12)
.L_12:
        /*001c*/ 	.word	0x00000000
        /*0020*/ 	.short	0x0007
        /*0022*/ 	.short	0x0020
        /*0024*/ 	.byte	0x00, 0xf5, 0x21, 0x00


	//----- nvinfo : EIATTR_KPARAM_INFO
	.align		4
.L_13:
        /*0028*/ 	.byte	0x04, 0x17
        /*002a*/ 	.short	(.L_15 - .L_14)
.L_14:
        /*002c*/ 	.word	0x00000000
        /*0030*/ 	.short	0x0006
        /*0032*/ 	.short	0x0018
        /*0034*/ 	.byte	0x00, 0xf0, 0x11, 0x00


	//----- nvinfo : EIATTR_KPARAM_INFO
	.align		4
.L_15:
        /*0038*/ 	.byte	0x04, 0x17
        /*003a*/ 	.short	(.L_17 - .L_16)
.L_16:
        /*003c*/ 	.word	0x00000000
        /*0040*/ 	.short	0x0005
        /*0042*/ 	.short	0x0014
        /*0044*/ 	.byte	0x00, 0xf0, 0x11, 0x00


	//----- nvinfo : EIATTR_KPARAM_INFO
	.align		4
.L_17:
        /*0048*/ 	.byte	0x04, 0x17
        /*004a*/ 	.short	(.L_19 - .L_18)
.L_18:
        /*004c*/ 	.word	0x00000000
        /*0050*/ 	.short	0x0004
        /*0052*/ 	.short	0x0010
        /*0054*/ 	.byte	0x00, 0xf0, 0x11, 0x00


	//----- nvinfo : EIATTR_KPARAM_INFO
	.align		4
.L_19:
        /*0058*/ 	.byte	0x04, 0x17
        /*005a*/ 	.short	(.L_21 - .L_20)
.L_20:
        /*005c*/ 	.word	0x00000000
        /*0060*/ 	.short	0x0003
        /*0062*/ 	.short	0x000c
        /*0064*/ 	.byte	0x00, 0xf0, 0x11, 0x00


	//----- nvinfo : EIATTR_KPARAM_INFO
	.align		4
.L_21:
        /*0068*/ 	.byte	0x04, 0x17
        /*006a*/ 	.short	(.L_23 - .L_22)
.L_22:
        /*006c*/ 	.word	0x00000000
        /*0070*/ 	.short	0x0002
        /*0072*/ 	.short	0x0008
        /*0074*/ 	.byte	0x00, 0xf0, 0x11, 0x00


	//----- nvinfo : EIATTR_KPARAM_INFO
	.align		4
.L_23:
        /*0078*/ 	.byte	0x04, 0x17
        /*007a*/ 	.short	(.L_25 - .L_24)
.L_24:
        /*007c*/ 	.word	0x00000000
        /*0080*/ 	.short	0x0001
        /*0082*/ 	.short	0x0004
        /*0084*/ 	.byte	0x00, 0xf0, 0x11, 0x00


	//----- nvinfo : EIATTR_KPARAM_INFO
	.align		4
.L_25:
        /*0088*/ 	.byte	0x04, 0x17
        /*008a*/ 	.short	(.L_27 - .L_26)
.L_26:
        /*008c*/ 	.word	0x00000000
        /*0090*/ 	.short	0x0000
        /*0092*/ 	.short	0x0000
        /*0094*/ 	.byte	0x00, 0xf0, 0x11, 0x00


	//----- nvinfo : EIATTR_SPARSE_MMA_MASK
	.align		4
.L_27:
        /*0098*/ 	.byte	0x03, 0x50
        /*009a*/ 	.short	0x0000


	//----- nvinfo : EIATTR_MAXREG_COUNT
	.align		4
        /*009c*/ 	.byte	0x03, 0x1b
        /*009e*/ 	.short	0x00ff


	//----- nvinfo : EIATTR_EXTERNS
	.align		4
        /*00a0*/ 	.byte	0x04, 0x0f
        /*00a2*/ 	.short	(.L_29 - .L_28)


	//   ....[0]....
	.align		4
.L_28:
        /*00a4*/ 	.word	index@(vprintf)


	//----- nvinfo : EIATTR_MERCURY_ISA_VERSION
	.align		4
.L_29:
        /*00a8*/ 	.byte	0x03, 0x5f
        /*00aa*/ 	.short	0x0101


	//----- nvinfo : EIATTR_VRC_CTA_INIT_COUNT
	.align		4
        /*00ac*/ 	.byte	0x02, 0x4a
	.zero		1
	.zero		1


	//----- nvinfo : EIATTR_SYSCALL_OFFSETS
	.align		4
        /*00b0*/ 	.byte	0x04, 0x46
        /*00b2*/ 	.short	(.L_31 - .L_30)


	//   ....[0]....
.L_30:
        /*00b4*/ 	.word	0x000000d0


	//   ....[1]....
        /*00b8*/ 	.word	0x00000fb0


	//----- nvinfo : EIATTR_EXIT_INSTR_OFFSETS
	.align		4
.L_31:
        /*00bc*/ 	.byte	0x04, 0x1c
        /*00be*/ 	.short	(.L_33 - .L_32)


	//   ....[0]....
.L_32:
        /*00c0*/ 	.word	0x00000ad0


	//   ....[1]....
        /*00c4*/ 	.word	0x00000b40


	//   ....[2]....
        /*00c8*/ 	.word	0x00001160


	//----- nvinfo : EIATTR_CRS_STACK_SIZE
	.align		4
.L_33:
        /*00cc*/ 	.byte	0x04, 0x1e
        /*00ce*/ 	.short	(.L_35 - .L_34)
.L_34:
        /*00d0*/ 	.word	0x00000000


	//----- nvinfo : EIATTR_CBANK_PARAM_SIZE
	.align		4
.L_35:
        /*00d4*/ 	.byte	0x03, 0x19
        /*00d6*/ 	.short	0x0030


	//----- nvinfo : EIATTR_PARAM_CBANK
	.align		4
        /*00d8*/ 	.byte	0x04, 0x0a
        /*00da*/ 	.short	(.L_37 - .L_36)
	.align		4
.L_36:
        /*00dc*/ 	.word	index@(.nv.constant0._Z3caliiiiiiiPim)
        /*00e0*/ 	.short	0x0380
        /*00e2*/ 	.short	0x0030


	//----- nvinfo : EIATTR_SW_WAR
	.align		4
.L_37:
        /*00e4*/ 	.byte	0x04, 0x36
        /*00e6*/ 	.short	(.L_39 - .L_38)
.L_38:
        /*00e8*/ 	.word	0x00000008
.L_39:


//--------------------- .nv.callgraph             --------------------------
	.section	.nv.callgraph,"",@"SHT_CUDA_CALLGRAPH"
	.align	4
	.sectionentsize	8
	.align		4
        /*0000*/ 	.word	0x00000000
	.align		4
        /*0004*/ 	.word	0xffffffff
	.align		4
        /*0008*/ 	.word	index@(_Z3caliiiiiiiPim)
	.align		4
        /*000c*/ 	.word	index@(vprintf)
	.align		4
        /*0010*/ 	.word	0x00000000
	.align		4
        /*0014*/ 	.word	0xfffffffe
	.align		4
        /*0018*/ 	.word	0x00000000
	.align		4
        /*001c*/ 	.word	0xfffffffd
	.align		4
        /*0020*/ 	.word	0x00000000
	.align		4
        /*0024*/ 	.word	0xfffffffc


//--------------------- .nv.constant4             --------------------------
	.section	.nv.constant4,"a",@progbits
	.align	8
	.align		8
.nv.constant4:
        /*0000*/ 	.dword	vprintf
	.align		8
        /*0008*/ 	.dword	$str
	.align		8
        /*0010*/ 	.dword	$str$1


//--------------------- .text._Z3caliiiiiiiPim    --------------------------
	.section	.text._Z3caliiiiiiiPim,"ax",@progbits
	.align	128
        .global         _Z3caliiiiiiiPim
        .type           _Z3caliiiiiiiPim,@function
        .size           _Z3caliiiiiiiPim,(.L_x_18 - _Z3caliiiiiiiPim)
        .other          _Z3caliiiiiiiPim,@"STO_CUDA_ENTRY STV_DEFAULT"
_Z3caliiiiiiiPim:
.text._Z3caliiiiiiiPim:
[----:B------:R-:W0:Y:S01]  /*0000*/  LDC R1, c[0x0][0x37c] ;  /* 0x0000df00ff017b82 */ /* 0x000e220000000800 */
[----:B------:R-:W-:Y:S01]  /*0010*/  MOV R0, 0x0 ;  /* 0x0000000000007802 */ /* 0x000fe20000000f00 */
[----:B------:R-:W1:Y:S01]  /*0020*/  LDCU UR4, c[0x0][0x2f8] ;  /* 0x00005f00ff0477ac */ /* 0x000e620008000800 */
[----:B0-----:R-:W-:Y:S01]  /*0030*/  VIADD R1, R1, 0xfffffff0 ;  /* 0xfffffff001017836 */ /* 0x001fe20000000000 */
[----:B------:R-:W-:-:S04]  /*0040*/  CS2R R6, SRZ ;  /* 0x0000000000067805 */ /* 0x000fc8000001ff00 */
[----:B------:R0:W2:Y:S01]  /*0050*/  LDC.64 R8, c[0x4][R0] ;  /* 0x0100000000087b82 */ /* 0x0000a20000000a00 */
[----:B------:R-:W3:Y:S01]  /*0060*/  LDCU.64 UR6, c[0x4][0x8] ;  /* 0x01000100ff0677ac */ /* 0x000ee20008000a00 */
[----:B------:R-:W4:Y:S01]  /*0070*/  LDCU UR5, c[0x0][0x2fc] ;  /* 0x00005f80ff0577ac */ /* 0x000f220008000800 */
[----:B-1----:R-:W-:Y:S01]  /*0080*/  IADD3 R18, P0, PT, R1, UR4, RZ ;  /* 0x0000000401127c10 */ /* 0x002fe2000ff1e0ff */
[----:B---3--:R-:W-:Y:S02]  /*0090*/  IMAD.U32 R4, RZ, RZ, UR6 ;  /* 0x00000006ff047e24 */ /* 0x008fe4000f8e00ff */
[----:B------:R-:W-:Y:S02]  /*00a0*/  IMAD.U32 R5, RZ, RZ, UR7 ;  /* 0x00000007ff057e24 */ /* 0x000fe4000f8e00ff */
[----:B0---4-:R-:W-:-:S08]  /*00b0*/  IMAD.X R2, RZ, RZ, UR5, P0 ;  /* 0x00000005ff027e24 */ /* 0x011fd000080e06ff */
[----:B------:R-:W-:-:S07]  /*00c0*/  LEPC R20, `(.L_x_0) ;  /* 0x000000001014794e */ /* 0x000fce0000000000 */
[----:B--2---:R-:W-:Y:S05]  /*00d0*/  CALL.ABS.NOINC R8 ;  /* 0x0000000008007343 */ /* 0x004fea0003c00000 */
.L_x_0:
[----:B------:R-:W0:Y:S01]  /*00e0*/  S2R R0, SR_TID.X ;  /* 0x0000000000007919 */ /* 0x000e220000002100 */
[----:B------:R-:W1:Y:S01]  /*00f0*/  LDC R10, c[0x0][0x370] ;  /* 0x0000dc00ff0a7b82 */ /* 0x000e620000000800 */
[----:B------:R-:W2:Y:S01]  /*0100*/  LDCU UR6, c[0x0][0x398] ;  /* 0x00007300ff0677ac */ /* 0x000ea20008000800 */
[----:B------:R-:W3:Y:S06]  /*0110*/  S2R R19, SR_TID.Y ;  /* 0x0000000000137919 */ /* 0x000eec0000002200 */
[----:B------:R-:W0:Y:S08]  /*0120*/  LDC R9, c[0x0][0x360] ;  /* 0x0000d800ff097b82 */ /* 0x000e300000000800 */
[----:B------:R-:W0:Y:S08]  /*0130*/  S2UR UR4, SR_CTAID.X ;  /* 0x00000000000479c3 */ /* 0x000e300000002500 */
[----:B------:R-:W3:Y:S08]  /*0140*/  S2UR UR5, SR_CTAID.Y ;  /* 0x00000000000579c3 */ /* 0x000ef00000002600 */
[----:B------:R-:W3:Y:S08]  /*0150*/  LDC R4, c[0x0][0x364] ;  /* 0x0000d900ff047b82 */ /* 0x000ef00000000800 */
[----:B------:R-:W4:Y:S01]  /*0160*/  LDC.64 R16, c[0x0][0x3a0] ;  /* 0x0000e800ff107b82 */ /* 0x000f220000000a00 */
[----:B0-----:R-:W-:-:S07]  /*0170*/  IMAD R9, R9, UR4, R0 ;  /* 0x0000000409097c24 */ /* 0x001fce000f8e0200 */
[----:B------:R-:W0:Y:S01]  /*0180*/  LDC.64 R12, c[0x0][0x358] ;  /* 0x0000d600ff0c7b82 */ /* 0x000e220000000a00 */
[----:B---3--:R-:W-:Y:S01]  /*0190*/  IMAD R3, R4, UR5, R19 ;  /* 0x0000000504037c24 */ /* 0x008fe2000f8e0213 */
[----:B------:R-:W4:Y:S06]  /*01a0*/  LDCU.64 UR4, c[0x0][0x3a8] ;  /* 0x00007500ff0477ac */ /* 0x000f2c0008000a00 */
[----:B------:R-:W3:Y:S01]  /*01b0*/  LDC.64 R6, c[0x0][0x380] ;  /* 0x0000e000ff067b82 */ /* 0x000ee20000000a00 */
[----:B------:R-:W-:-:S04]  /*01c0*/  VIMNMX R4, PT, PT, R9, R3, !PT ;  /* 0x0000000309047248 */ /* 0x000fc80007fe0100 */
[----:B--2---:R-:W-:Y:S01]  /*01d0*/  ISETP.GE.AND P0, PT, R4, UR6, PT ;  /* 0x0000000604007c0c */ /* 0x004fe2000bf06270 */
[----:B----4-:R-:W-:-:S12]  /*01e0*/  IMAD.WIDE.U32 R14, R3, UR4, R16 ;  /* 0x00000004030e7c25 */ /* 0x010fd8000f8e0010 */
[----:B0-----:R-:W-:Y:S01]  /*01f0*/  @!P0 R2UR UR6, R12 ;  /* 0x000000000c0682ca */ /* 0x001fe200000e0000 */
[----:B------:R-:W-:Y:S01]  /*0200*/  IMAD R15, R3, UR5, R15 ;  /* 0x00000005030f7c24 */ /* 0x000fe2000f8e020f */
[----:B------:R-:W-:Y:S01]  /*0210*/  @!P0 R2UR UR7, R13 ;  /* 0x000000000d0782ca */ /* 0x000fe200000e0000 */
[----:B------:R-:W-:-:S12]  /*0220*/  @!P0 IMAD.WIDE R8, R9, 0x4, R14 ;  /* 0x0000000409088825 */ /* 0x000fd800078e020e */
[----:B------:R0:W2:Y:S01]  /*0230*/  @!P0 LDG.E R11, desc[UR6][R8.64] ;  /* 0x00000006080b8981 */ /* 0x0000a2000c1e1900 */
[----:B------:R-:W-:Y:S01]  /*0240*/  MOV R3, 0x400 ;  /* 0x0000040000037802 */ /* 0x000fe20000000f00 */
[----:B---3--:R-:W-:Y:S01]  /*0250*/  IMAD R5, R7, R6, RZ ;  /* 0x0000000607057224 */ /* 0x008fe200078e02ff */
[----:B-1----:R-:W-:Y:S01]  /*0260*/  LOP3.LUT R7, R10, 0x3, RZ, 0xc0, !PT ;  /* 0x000000030a077812 */ /* 0x002fe200078ec0ff */
[----:B------:R-:W1:Y:S01]  /*0270*/  S2R R4, SR_CgaCtaId ;  /* 0x0000000000047919 */ /* 0x000e620000008800 */
[----:B------:R-:W-:-:S04]  /*0280*/  IMAD.WIDE.U32 R16, R0, 0x4, R16 ;  /* 0x0000000400107825 */ /* 0x000fc800078e0010 */
[C---:B------:R-:W-:Y:S02]  /*0290*/  IMAD.IADD R6, R5.reuse, 0x1, R6 ;  /* 0x0000000105067824 */ /* 0x040fe400078e0206 */
[----:B0-----:R-:W-:Y:S02]  /*02a0*/  IMAD.MOV.U32 R9, RZ, RZ, RZ ;  /* 0x000000ffff097224 */ /* 0x001fe400078e00ff */
[----:B------:R-:W-:Y:S01]  /*02b0*/  IMAD.IADD R8, R5, 0x1, R19 ;  /* 0x0000000105087824 */ /* 0x000fe200078e0213 */
[----:B-1----:R-:W-:Y:S01]  /*02c0*/  LEA R3, R4, R3, 0x18 ;  /* 0x0000000304037211 */ /* 0x002fe200078ec0ff */
[----:B------:R-:W-:-:S04]  /*02d0*/  IMAD R4, R19, 0x20, R0 ;  /* 0x0000002013047824 */ /* 0x000fc800078e0200 */
[----:B------:R-:W-:-:S05]  /*02e0*/  IMAD R28, R4, 0x4, R3 ;  /* 0x00000004041c7824 */ /* 0x000fca00078e0203 */
[----:B--2---:R0:W-:Y:S01]  /*02f0*/  @!P0 STS [R28], R11 ;  /* 0x0000000b1c008388 */ /* 0x0041e20000000800 */
[----:B------:R-:W-:-:S13]  /*0300*/  ISETP.GE.U32.AND P0, PT, R10, 0x4, PT ;  /* 0x000000040a00780c */ /* 0x000fda0003f06070 */
[----:B0-----:R-:W-:Y:S05]  /*0310*/  @!P0 BRA `(.L_x_1) ;  /* 0x0000000400588947 */ /* 0x001fea0003800000 */
[----:B------:R-:W-:Y:S01]  /*0320*/  HFMA2 R11, -RZ, RZ, 0, 0 ;  /* 0x00000000ff0b7431 */ /* 0x000fe200000001ff */
[----:B------:R-:W-:Y:S01]  /*0330*/  BSSY.RECONVERGENT B0, `(.L_x_1) ;  /* 0x0000054000007945 */ /* 0x000fe20003800200 */
[----:B------:R-:W-:Y:S01]  /*0340*/  LOP3.LUT R9, R10, 0x7ffffffc, RZ, 0xc0, !PT ;  /* 0x7ffffffc0a097812 */ /* 0x000fe200078ec0ff */
[----:B------:R-:W-:-:S07]  /*0350*/  IMAD.IADD R10, R5, 0x1, R0 ;  /* 0x00000001050a7824 */ /* 0x000fce00078e0200 */
.L_x_2:
[----:B------:R-:W-:-:S04]  /*0360*/  IMAD R25, R11, 0x20, R10 ;  /* 0x000000200b197824 */ /* 0x000fc800078e020a */
[C---:B------:R-:W-:Y:S01]  /*0370*/  IMAD.WIDE R22, R25.reuse, 0x4, R14 ;  /* 0x0000000419167825 */ /* 0x040fe200078e020e */
[----:B------:R-:W-:-:S13]  /*0380*/  ISETP.GE.AND P5, PT, R25, R6, PT ;  /* 0x000000061900720c */ /* 0x000fda0003fa6270 */
[----:B------:R-:W-:Y:S02]  /*0390*/  @!P5 R2UR UR4, R12 ;  /* 0x000000000c04d2ca */ /* 0x000fe400000e0000 */
[----:B------:R-:W-:-:S13]  /*03a0*/  @!P5 R2UR UR5, R13 ;  /* 0x000000000d05d2ca */ /* 0x000fda00000e0000 */
[----:B------:R-:W2:Y:S01]  /*03b0*/  @!P5 LDG.E R32, desc[UR4][R22.64] ;  /* 0x000000041620d981 */ /* 0x000ea2000c1e1900 */
[C---:B------:R-:W-:Y:S01]  /*03c0*/  IMAD R33, R11.reuse, 0x20, R8 ;  /* 0x000000200b217824 */ /* 0x040fe200078e0208 */
[----:B------:R-:W-:Y:S01]  /*03d0*/  LEA R26, R11, R4, 0xa ;  /* 0x000000040b1a7211 */ /* 0x000fe200078e50ff */
[----:B------:R-:W-:Y:S02]  /*03e0*/  VIADD R21, R25, 0x40 ;  /* 0x0000004019157836 */ /* 0x000fe40000000000 */
[C---:B------:R-:W-:Y:S01]  /*03f0*/  VIADD R35, R33.reuse, 0x20 ;  /* 0x0000002021237836 */ /* 0x040fe20000000000 */
[-C--:B------:R-:W-:Y:S01]  /*0400*/  ISETP.GE.AND P4, PT, R33, R6.reuse, PT ;  /* 0x000000062100720c */ /* 0x080fe20003f86270 */
[----:B------:R-:W-:Y:S01]  /*0410*/  VIADD R19, R25, 0x20 ;  /* 0x0000002019137836 */ /* 0x000fe20000000000 */
[-C--:B------:R-:W-:Y:S01]  /*0420*/  ISETP.GE.AND P1, PT, R21, R6.reuse, PT ;  /* 0x000000061500720c */ /* 0x080fe20003f26270 */
[----:B------:R-:W-:Y:S01]  /*0430*/  VIADD R25, R25, 0x60 ;  /* 0x0000006019197836 */ /* 0x000fe20000000000 */
[----:B------:R-:W-:-:S02]  /*0440*/  ISETP.GE.AND P2, PT, R35, R6, PT ;  /* 0x000000062300720c */ /* 0x000fc40003f46270 */
[-C--:B------:R-:W-:Y:S02]  /*0450*/  ISETP.GE.AND P3, PT, R19, R6.reuse, PT ;  /* 0x000000061300720c */ /* 0x080fe40003f66270 */
[----:B------:R-:W-:-:S05]  /*0460*/  ISETP.GE.AND P0, PT, R25, R6, PT ;  /* 0x000000061900720c */ /* 0x000fca0003f06270 */
[----:B------:R-:W0:Y:S01]  /*0470*/  @!P4 LDC.64 R20, c[0x0][0x3a8] ;  /* 0x0000ea00ff14cb82 */ /* 0x000e220000000a00 */
[----:B------:R-:W-:Y:S01]  /*0480*/  @!P4 SHF.R.S32.HI R31, RZ, 0x1f, R33 ;  /* 0x0000001fff1fc819 */ /* 0x000fe20000011421 */
[----:B------:R-:W-:Y:S01]  /*0490*/  IMAD R30, R26, 0x4, R3 ;  /* 0x000000041a1e7824 */ /* 0x000fe200078e0203 */
[C---:B------:R-:W-:Y:S02]  /*04a0*/  @!P1 R2UR UR6, R12.reuse ;  /* 0x000000000c0692ca */ /* 0x040fe400000e0000 */
[C---:B------:R-:W-:Y:S02]  /*04b0*/  @!P1 R2UR UR7, R13.reuse ;  /* 0x000000000d0792ca */ /* 0x040fe400000e0000 */
[C---:B------:R-:W-:Y:S01]  /*04c0*/  @!P3 R2UR UR4, R12.reuse ;  /* 0x000000000c04b2ca */ /* 0x040fe200000e0000 */
[----:B------:R-:W1:Y:S01]  /*04d0*/  @!P2 LDC.64 R24, c[0x0][0x3a8] ;  /* 0x0000ea00ff18ab82 */ /* 0x000e620000000a00 */
[----:B------:R-:W-:Y:S02]  /*04e0*/  @!P3 R2UR UR5, R13 ;  /* 0x000000000d05b2ca */ /* 0x000fe400000e0000 */
[----:B------:R-:W-:-:S02]  /*04f0*/  @!P0 R2UR UR8, R12 ;  /* 0x000000000c0882ca */ /* 0x000fc400000e0000 */
[----:B------:R-:W-:-:S05]  /*0500*/  @!P0 R2UR UR9, R13 ;  /* 0x000000000d0982ca */ /* 0x000fca00000e0000 */
[----:B------:R-:W3:Y:S04]  /*0510*/  @!P1 LDG.E R27, desc[UR6][R22.64+0x100] ;  /* 0x00010006161b9981 */ /* 0x000ee8000c1e1900 */
[----:B------:R-:W4:Y:S01]  /*0520*/  @!P3 LDG.E R29, desc[UR4][R22.64+0x80] ;  /* 0x00008004161db981 */ /* 0x000f22000c1e1900 */
[-C--:B0-----:R-:W-:Y:S02]  /*0530*/  @!P4 IMAD R34, R31, R20.reuse, RZ ;  /* 0x000000141f22c224 */ /* 0x081fe400078e02ff */
[C---:B------:R-:W-:Y:S01]  /*0540*/  VIADD R31, R33.reuse, 0x40 ;  /* 0x00000040211f7836 */ /* 0x040fe20000000000 */
[----:B------:R0:W5:Y:S01]  /*0550*/  @!P0 LDG.E R19, desc[UR8][R22.64+0x180] ;  /* 0x0001800816138981 */ /* 0x000162000c1e1900 */
[C---:B------:R-:W-:Y:S02]  /*0560*/  @!P4 IMAD R21, R33.reuse, R21, R34 ;  /* 0x000000152115c224 */ /* 0x040fe400078e0222 */
[----:B------:R-:W-:-:S04]  /*0570*/  @!P4 IMAD.WIDE.U32 R36, R33, R20, R16 ;  /* 0x000000142124c225 */ /* 0x000fc800078e0010 */
[----:B------:R-:W-:Y:S02]  /*0580*/  VIADD R33, R33, 0x60 ;  /* 0x0000006021217836 */ /* 0x000fe40000000000 */
[----:B------:R-:W-:Y:S01]  /*0590*/  @!P4 IMAD.IADD R37, R37, 0x1, R21 ;  /* 0x000000012525c824 */ /* 0x000fe200078e0215 */
[----:B------:R-:W-:Y:S02]  /*05a0*/  @!P2 SHF.R.S32.HI R21, RZ, 0x1f, R35 ;  /* 0x0000001fff15a819 */ /* 0x000fe40000011423 */
[----:B------:R-:W-:-:S03]  /*05b0*/  ISETP.GE.AND P6, PT, R33, R6, PT ;  /* 0x000000062100720c */ /* 0x000fc60003fc6270 */
[----:B-1----:R-:W-:Y:S01]  /*05c0*/  @!P2 IMAD R20, R21, R24, RZ ;  /* 0x000000181514a224 */ /* 0x002fe200078e02ff */
[----:B------:R-:W-:Y:S02]  /*05d0*/  @!P4 R2UR UR4, R12 ;  /* 0x000000000c04c2ca */ /* 0x000fe400000e0000 */
[----:B------:R-:W-:Y:S01]  /*05e0*/  @!P4 R2UR UR5, R13 ;  /* 0x000000000d05c2ca */ /* 0x000fe200000e0000 */
[----:B------:R-:W-:-:S06]  /*05f0*/  @!P2 IMAD R34, R35, R25, R20 ;  /* 0x000000192322a224 */ /* 0x000fcc00078e0214 */
[----:B0-----:R-:W0:Y:S01]  /*0600*/  @!P6 LDC.64 R22, c[0x0][0x3a8] ;  /* 0x0000ea00ff16eb82 */ /* 0x001e220000000a00 */
[----:B------:R-:W-:-:S04]  /*0610*/  @!P2 IMAD.WIDE.U32 R24, R35, R24, R16 ;  /* 0x000000182318a225 */ /* 0x000fc800078e0010 */
[----:B------:R-:W-:Y:S01]  /*0620*/  @!P2 IMAD.IADD R25, R25, 0x1, R34 ;  /* 0x000000011919a824 */ /* 0x000fe200078e0222 */
[----:B------:R-:W-:Y:S02]  /*0630*/  @!P6 SHF.R.S32.HI R34, RZ, 0x1f, R33 ;  /* 0x0000001fff22e819 */ /* 0x000fe40000011421 */
[----:B------:R-:W-:Y:S02]  /*0640*/  @!P6 R2UR UR6, R12 ;  /* 0x000000000c06e2ca */ /* 0x000fe400000e0000 */
[----:B------:R-:W-:Y:S01]  /*0650*/  @!P6 R2UR UR7, R13 ;  /* 0x000000000d07e2ca */ /* 0x000fe200000e0000 */
[----:B0-----:R-:W-:Y:S01]  /*0660*/  @!P6 IMAD R34, R34, R22, RZ ;  /* 0x000000162222e224 */ /* 0x001fe200078e02ff */
[----:B--2---:R0:W-:Y:S01]  /*0670*/  @!P5 STS [R30+0x1000], R32 ;  /* 0x001000201e00d388 */ /* 0x0041e20000000800 */
[----:B------:R-:W-:-:S03]  /*0680*/  ISETP.GE.AND P5, PT, R31, R6, PT ;  /* 0x000000061f00720c */ /* 0x000fc60003fa6270 */
[----:B0-----:R0:W2:Y:S10]  /*0690*/  @!P4 LDG.E R32, desc[UR4][R36.64] ;  /* 0x000000042420c981 */ /* 0x0010b4000c1e1900 */
[----:B------:R-:W0:Y:S01]  /*06a0*/  @!P5 LDC.64 R20, c[0x0][0x3a8] ;  /* 0x0000ea00ff14db82 */ /* 0x000e220000000a00 */
[----:B------:R-:W-:-:S02]  /*06b0*/  @!P2 R2UR UR4, R12 ;  /* 0x000000000c04a2ca */ /* 0x000fc400000e0000 */
[----:B------:R-:W-:Y:S02]  /*06c0*/  @!P2 R2UR UR5, R13 ;  /* 0x000000000d05a2ca */ /* 0x000fe400000e0000 */
[----:B------:R-:W-:-:S11]  /*06d0*/  @!P5 SHF.R.S32.HI R35, RZ, 0x1f, R31 ;  /* 0x0000001fff23d819 */ /* 0x000fd6000001141f */
[----:B------:R1:W3:Y:S01]  /*06e0*/  @!P2 LDG.E R24, desc[UR4][R24.64] ;  /* 0x000000041818a981 */ /* 0x0002e2000c1e1900 */
[----:B------:R-:W-:Y:S02]  /*06f0*/  @!P5 R2UR UR4, R12 ;  /* 0x000000000c04d2ca */ /* 0x000fe400000e0000 */
[----:B------:R-:W-:Y:S01]  /*0700*/  @!P5 R2UR UR5, R13 ;  /* 0x000000000d05d2ca */ /* 0x000fe200000e0000 */
[-C--:B0-----:R-:W-:Y:S02]  /*0710*/  @!P5 IMAD R36, R35, R20.reuse, RZ ;  /* 0x000000142324d224 */ /* 0x081fe400078e02ff */
[----:B------:R-:W-:Y:S02]  /*0720*/  @!P6 IMAD R35, R33, R23, R34 ;  /* 0x000000172123e224 */ /* 0x000fe400078e0222 */
[C---:B------:R-:W-:Y:S01]  /*0730*/  @!P5 IMAD R37, R31.reuse, R21, R36 ;  /* 0x000000151f25d224 */ /* 0x040fe200078e0224 */
[----:B------:R-:W1:Y:S01]  /*0740*/  LDC R34, c[0x0][0x380] ;  /* 0x0000e000ff227b82 */ /* 0x000e620000000800 */
[----:B------:R-:W-:-:S04]  /*0750*/  @!P5 IMAD.WIDE.U32 R20, R31, R20, R16 ;  /* 0x000000141f14d225 */ /* 0x000fc800078e0010 */
[----:B------:R-:W-:-:S04]  /*0760*/  @!P6 IMAD.WIDE.U32 R22, R33, R22, R16 ;  /* 0x000000162116e225 */ /* 0x000fc800078e0010 */
[----:B------:R-:W-:Y:S02]  /*0770*/  @!P5 IMAD.IADD R21, R21, 0x1, R37 ;  /* 0x000000011515d824 */ /* 0x000fe400078e0225 */
[----:B------:R-:W-:-:S03]  /*0780*/  @!P6 IMAD.IADD R23, R23, 0x1, R35 ;  /* 0x000000011717e824 */ /* 0x000fc600078e0223 */
[----:B------:R-:W5:Y:S04]  /*0790*/  @!P5 LDG.E R20, desc[UR4][R20.64] ;  /* 0x000000041414d981 */ /* 0x000f68000c1e1900 */
[----:B------:R-:W5:Y:S01]  /*07a0*/  @!P6 LDG.E R22, desc[UR6][R22.64] ;  /* 0x000000061616e981 */ /* 0x000f62000c1e1900 */
[----:B-1----:R-:W-:-:S05]  /*07b0*/  LEA R25, R34, R3, 0x9 ;  /* 0x0000000322197211 */ /* 0x002fca00078e48ff */
[----:B------:R-:W-:Y:S02]  /*07c0*/  IMAD R25, R26, 0x4, R25 ;  /* 0x000000041a197824 */ /* 0x000fe400078e0219 */
[----:B------:R-:W-:-:S03]  /*07d0*/  VIADD R11, R11, 0x4 ;  /* 0x000000040b0b7836 */ /* 0x000fc60000000000 */
[----:B--2---:R0:W-:Y:S04]  /*07e0*/  @!P4 STS [R25+0x1000], R32 ;  /* 0x001000201900c388 */ /* 0x0041e80000000800 */
[----:B----4-:R0:W-:Y:S04]  /*07f0*/  @!P3 STS [R30+0x2000], R29 ;  /* 0x0020001d1e00b388 */ /* 0x0101e80000000800 */
[----:B---3--:R0:W-:Y:S04]  /*0800*/  @!P2 STS [R25+0x2000], R24 ;  /* 0x002000181900a388 */ /* 0x0081e80000000800 */
[----:B------:R0:W-:Y:S04]  /*0810*/  @!P1 STS [R30+0x3000], R27 ;  /* 0x0030001b1e009388 */ /* 0x0001e80000000800 */
[----:B-----5:R0:W-:Y:S04]  /*0820*/  @!P5 STS [R25+0x3000], R20 ;  /* 0x003000141900d388 */ /* 0x0201e80000000800 */
[----:B------:R0:W-:Y:S04]  /*0830*/  @!P0 STS [R30+0x4000], R19 ;  /* 0x004000131e008388 */ /* 0x0001e80000000800 */
[----:B------:R0:W-:Y:S01]  /*0840*/  @!P6 STS [R25+0x4000], R22 ;  /* 0x004000161900e388 */ /* 0x0001e20000000800 */
[----:B------:R-:W-:-:S13]  /*0850*/  ISETP.NE.AND P0, PT, R11, R9, PT ;  /* 0x000000090b00720c */ /* 0x000fda0003f05270 */
[----:B0-----:R-:W-:Y:S05]  /*0860*/  @P0 BRA `(.L_x_2) ;  /* 0xfffffff800bc0947 */ /* 0x001fea000383ffff */
[----:B------:R-:W-:Y:S05]  /*0870*/  BSYNC.RECONVERGENT B0 ;  /* 0x0000000000007941 */ /* 0x000fea0003800200 */
.L_x_1:
[----:B------:R-:W0:Y:S01]  /*0880*/  LDC R10, c[0x0][0x394] ;  /* 0x0000e500ff0a7b82 */ /* 0x000e220000000800 */
[----:B------:R-:W-:Y:S02]  /*0890*/  ISETP.NE.AND P0, PT, R7, RZ, PT ;  /* 0x000000ff0700720c */ /* 0x000fe40003f05270 */
[----:B0-----:R-:W-:-:S11]  /*08a0*/  ISETP.GE.AND P2, PT, R10, 0x1, PT ;  /* 0x000000010a00780c */ /* 0x001fd60003f46270 */
[----:B------:R-:W-:Y:S05]  /*08b0*/  @!P0 BRA `(.L_x_3) ;  /* 0x0000000000848947 */ /* 0x000fea0003800000 */
[----:B------:R-:W-:Y:S01]  /*08c0*/  BSSY.RECONVERGENT B0, `(.L_x_3) ;  /* 0x0000020000007945 */ /* 0x000fe20003800200 */
[----:B------:R-:W-:Y:S02]  /*08d0*/  IMAD.IADD R0, R5, 0x1, R0 ;  /* 0x0000000105007824 */ /* 0x000fe400078e0200 */
[----:B------:R-:W-:-:S07]  /*08e0*/  IMAD.MOV.U32 R22, RZ, RZ, RZ ;  /* 0x000000ffff167224 */ /* 0x000fce00078e00ff */
.L_x_4:
[C---:B------:R-:W-:Y:S02]  /*08f0*/  IMAD R23, R9.reuse, 0x20, R8 ;  /* 0x0000002009177824 */ /* 0x040fe400078e0208 */
[----:B------:R-:W-:-:S03]  /*0900*/  IMAD R21, R9, 0x20, R0 ;  /* 0x0000002009157824 */ /* 0x000fc600078e0200 */
[-C--:B------:R-:W-:Y:S02]  /*0910*/  ISETP.GE.AND P1, PT, R23, R6.reuse, PT ;  /* 0x000000061700720c */ /* 0x080fe40003f26270 */
[----:B------:R-:W-:-:S11]  /*0920*/  ISETP.GE.AND P0, PT, R21, R6, PT ;  /* 0x000000061500720c */ /* 0x000fd60003f06270 */
[----:B------:R-:W0:Y:S01]  /*0930*/  @!P1 LDC.64 R10, c[0x0][0x3a8] ;  /* 0x0000ea00ff0a9b82 */ /* 0x000e220000000a00 */
[----:B------:R-:W-:Y:S02]  /*0940*/  @!P1 SHF.R.S32.HI R19, RZ, 0x1f, R23 ;  /* 0x0000001fff139819 */ /* 0x000fe40000011417 */
[C---:B------:R-:W-:Y:S02]  /*0950*/  @!P0 R2UR UR4, R12.reuse ;  /* 0x000000000c0482ca */ /* 0x040fe400000e0000 */
[C---:B------:R-:W-:Y:S02]  /*0960*/  @!P0 R2UR UR5, R13.reuse ;  /* 0x000000000d0582ca */ /* 0x040fe400000e0000 */
[----:B------:R-:W-:Y:S01]  /*0970*/  @!P1 R2UR UR6, R12 ;  /* 0x000000000c0692ca */ /* 0x000fe200000e0000 */
[----:B------:R-:W1:Y:S01]  /*0980*/  @!P1 LDC R26, c[0x0][0x380] ;  /* 0x0000e000ff1a9b82 */ /* 0x000e620000000800 */
[----:B------:R-:W-:Y:S01]  /*0990*/  @!P1 R2UR UR7, R13 ;  /* 0x000000000d0792ca */ /* 0x000fe200000e0000 */
[----:B0-----:R-:W-:-:S04]  /*09a0*/  @!P1 IMAD R20, R19, R10, RZ ;  /* 0x0000000a13149224 */ /* 0x001fc800078e02ff */
[C---:B------:R-:W-:Y:S02]  /*09b0*/  @!P1 IMAD R19, R23.reuse, R11, R20 ;  /* 0x0000000b17139224 */ /* 0x040fe400078e0214 */
[----:B------:R-:W-:-:S04]  /*09c0*/  @!P1 IMAD.WIDE.U32 R10, R23, R10, R16 ;  /* 0x0000000a170a9225 */ /* 0x000fc800078e0010 */
[----:B------:R-:W-:-:S04]  /*09d0*/  @!P0 IMAD.WIDE R20, R21, 0x4, R14 ;  /* 0x0000000415148825 */ /* 0x000fc800078e020e */
[----:B------:R-:W-:Y:S02]  /*09e0*/  @!P1 IMAD.IADD R11, R11, 0x1, R19 ;  /* 0x000000010b0b9824 */ /* 0x000fe400078e0213 */
[----:B------:R-:W2:Y:S04]  /*09f0*/  @!P0 LDG.E R20, desc[UR4][R20.64] ;  /* 0x0000000414148981 */ /* 0x000ea8000c1e1900 */
[----:B------:R-:W3:Y:S01]  /*0a00*/  @!P1 LDG.E R10, desc[UR6][R10.64] ;  /* 0x000000060a0a9981 */ /* 0x000ee2000c1e1900 */
[C---:B------:R-:W-:Y:S01]  /*0a10*/  @!P0 LEA R24, R9.reuse, R4, 0xa ;  /* 0x0000000409188211 */ /* 0x040fe200078e50ff */
[----:B------:R-:W-:Y:S02]  /*0a20*/  @!P1 IMAD R23, R9, 0x400, R4 ;  /* 0x0000040009179824 */ /* 0x000fe400078e0204 */
[----:B-1----:R-:W-:-:S02]  /*0a30*/  @!P1 IMAD R26, R26, 0x200, R3 ;  /* 0x000002001a1a9824 */ /* 0x002fc400078e0203 */
[----:B------:R-:W-:Y:S02]  /*0a40*/  @!P0 IMAD R19, R24, 0x4, R3 ;  /* 0x0000000418138824 */ /* 0x000fe400078e0203 */
[----:B------:R-:W-:Y:S02]  /*0a50*/  @!P1 IMAD R23, R23, 0x4, R26 ;  /* 0x0000000417179824 */ /* 0x000fe400078e021a */
[----:B------:R-:W-:Y:S02]  /*0a60*/  VIADD R22, R22, 0x1 ;  /* 0x0000000116167836 */ /* 0x000fe40000000000 */
[----:B------:R-:W-:Y:S01]  /*0a70*/  VIADD R9, R9, 0x1 ;  /* 0x0000000109097836 */ /* 0x000fe20000000000 */
[----:B--2---:R0:W-:Y:S02]  /*0a80*/  @!P0 STS [R19+0x1000], R20 ;  /* 0x0010001413008388 */ /* 0x0041e40000000800 */
[----:B------:R-:W-:Y:S02]  /*0a90*/  ISETP.NE.AND P0, PT, R22, R7, PT ;  /* 0x000000071600720c */ /* 0x000fe40003f05270 */
[----:B---3--:R0:W-:Y:S11]  /*0aa0*/  @!P1 STS [R23+0x1000], R10 ;  /* 0x0010000a17009388 */ /* 0x0081f60000000800 */
[----:B0-----:R-:W-:Y:S05]  /*0ab0*/  @P0 BRA `(.L_x_4) ;  /* 0xfffffffc008c0947 */ /* 0x001fea000383ffff */
[----:B------:R-:W-:Y:S05]  /*0ac0*/  BSYNC.RECONVERGENT B0 ;  /* 0x0000000000007941 */ /* 0x000fea0003800200 */
.L_x_3:
[----:B------:R-:W-:Y:S05]  /*0ad0*/  @!P2 EXIT ;  /* 0x000000000000a94d */ /* 0x000fea0003800000 */
[----:B------:R-:W0:Y:S01]  /*0ae0*/  LDC R3, c[0x0][0x380] ;  /* 0x0000e000ff037b82 */ /* 0x000e220000000800 */
[----:B------:R-:W1:Y:S07]  /*0af0*/  LDCU UR4, c[0x0][0x398] ;  /* 0x00007300ff0477ac */ /* 0x000e6e0008000800 */
[----:B------:R-:W0:Y:S01]  /*0b00*/  LDC R0, c[0x0][0x390] ;  /* 0x0000e400ff007b82 */ /* 0x000e220000000800 */
[----:B-1----:R-:W-:Y:S02]  /*0b10*/  ISETP.GE.AND P0, PT, R5, UR4, PT ;  /* 0x0000000405007c0c */ /* 0x002fe4000bf06270 */
[----:B0-----:R-:W-:-:S04]  /*0b20*/  VIMNMX R0, PT, PT, R3, R0, PT ;  /* 0x0000000003007248 */ /* 0x001fc80003fe0100 */
[----:B------:R-:W-:-:S13]  /*0b30*/  ISETP.LT.OR P0, PT, R0, 0x1, P0 ;  /* 0x000000010000780c */ /* 0x000fda0000701670 */
[----:B------:R-:W-:Y:S05]  /*0b40*/  @P0 EXIT ;  /* 0x000000000000094d */ /* 0x000fea0003800000 */
[----:B------:R-:W0:Y:S02]  /*0b50*/  LDCU UR4, c[0x0][0x388] ;  /* 0x00007100ff0477ac */ /* 0x000e240008000800 */
[----:B0-----:R-:W-:-:S07]  /*0b60*/  IMAD.U32 R25, RZ, RZ, UR4 ;  /* 0x00000004ff197e24 */ /* 0x001fce000f8e00ff */
.L_x_16:
[----:B------:R-:W0:Y:S01]  /*0b70*/  LDC.64 R26, c[0x0][0x388] ;  /* 0x0000e200ff1a7b82 */ /* 0x000e220000000a00 */
[----:B------:R-:W1:Y:S01]  /*0b80*/  LDCU UR5, c[0x0][0x380] ;  /* 0x00007000ff0577ac */ /* 0x000e620008000800 */
[----:B------:R-:W-:Y:S01]  /*0b90*/  BSSY.RECONVERGENT B9, `(.L_x_5) ;  /* 0x000005a000097945 */ /* 0x000fe20003800200 */
[----:B------:R-:W0:Y:S01]  /*0ba0*/  LDCU UR6, c[0x0][0x394] ;  /* 0x00007280ff0677ac */ /* 0x000e220008000800 */
[----:B--2---:R-:W2:Y:S01]  /*0bb0*/  LDCU UR4, c[0x0][0x38c] ;  /* 0x00007180ff0477ac */ /* 0x004ea20008000800 */
[C---:B-1----:R-:W-:Y:S02]  /*0bc0*/  IMAD R24, R25.reuse, UR5, RZ ;  /* 0x0000000519187c24 */ /* 0x042fe4000f8e02ff */
[----:B------:R-:W-:Y:S01]  /*0bd0*/  VIADD R25, R25, 0x1 ;  /* 0x0000000119197836 */ /* 0x000fe20000000000 */
[----:B0-----:R-:W-:Y:S01]  /*0be0*/  IADD3 R26, PT, PT, R26, UR6, RZ ;  /* 0x000000061a1a7c10 */ /* 0x001fe2000fffe0ff */
[----:B--2---:R-:W-:-:S03]  /*0bf0*/  IMAD.U32 R35, RZ, RZ, UR4 ;  /* 0x00000004ff237e24 */ /* 0x004fc6000f8e00ff */
[----:B------:R-:W-:-:S04]  /*0c00*/  ISETP.GE.AND P0, PT, R25, R26, PT ;  /* 0x0000001a1900720c */ /* 0x000fc80003f06270 */
[----:B------:R-:W-:-:S09]  /*0c10*/  P2R R37, PR, RZ, 0x1 ;  /* 0x00000001ff257803 */ /* 0x000fd20000000000 */
.L_x_15:
[----:B------:R-:W0:Y:S01]  /*0c20*/  LDCU UR4, c[0x0][0x380] ;  /* 0x00007000ff0477ac */ /* 0x000e220008000800 */
[----:B------:R-:W1:Y:S01]  /*0c30*/  LDC.64 R4, c[0x0][0x380] ;  /* 0x0000e000ff047b82 */ /* 0x000e620000000a00 */
[----:B------:R-:W-:Y:S01]  /*0c40*/  BSSY.RECONVERGENT B8, `(.L_x_6) ;  /* 0x000004c000087945 */ /* 0x000fe20003800200 */
[----:B--2---:R-:W2:Y:S06]  /*0c50*/  LDCU UR5, c[0x0][0x390] ;  /* 0x00007200ff0577ac */ /* 0x004eac0008000800 */
[----:B------:R-:W3:Y:S01]  /*0c60*/  LDC R32, c[0x0][0x398] ;  /* 0x0000e600ff207b82 */ /* 0x000ee20000000800 */
[----:B0-----:R-:W-:-:S02]  /*0c70*/  IMAD R33, R35, UR4, RZ ;  /* 0x0000000423217c24 */ /* 0x001fc4000f8e02ff */
[----:B------:R-:W-:Y:S02]  /*0c80*/  VIADD R35, R35, 0x1 ;  /* 0x0000000123237836 */ /* 0x000fe40000000000 */
[----:B--2---:R-:W-:Y:S02]  /*0c90*/  VIADD R0, R27, UR5 ;  /* 0x000000051b007c36 */ /* 0x004fe40008000000 */
[----:B-1----:R-:W-:-:S03]  /*0ca0*/  IMAD R34, R5, R4, RZ ;  /* 0x0000000405227224 */ /* 0x002fc600078e02ff */
[----:B------:R-:W-:Y:S01]  /*0cb0*/  ISETP.GE.AND P0, PT, R35, R0, PT ;  /* 0x000000002300720c */ /* 0x000fe20003f06270 */
[----:B------:R-:W-:-:S03]  /*0cc0*/  IMAD.MOV.U32 R31, RZ, RZ, R34 ;  /* 0x000000ffff1f7224 */ /* 0x000fc600078e0022 */
[----:B------:R-:W-:Y:S02]  /*0cd0*/  P2R R36, PR, RZ, 0x1 ;  /* 0x00000001ff247803 */ /* 0x000fe40000000000 */
[----:B---3--:R-:W-:-:S07]  /*0ce0*/  VIADDMNMX R32, R33, UR4, R32, PT ;  /* 0x0000000421207c46 */ /* 0x008fce000b800120 */
.L_x_14:
[----:B------:R-:W0:Y:S01]  /*0cf0*/  LDC R3, c[0x0][0x398] ;  /* 0x0000e600ff037b82 */ /* 0x000e220000000800 */
[----:B------:R-:W0:Y:S01]  /*0d00*/  LDCU UR4, c[0x0][0x380] ;  /* 0x00007000ff0477ac */ /* 0x000e220008000800 */
[----:B------:R-:W-:Y:S01]  /*0d10*/  BSSY.RECONVERGENT B7, `(.L_x_7) ;  /* 0x0000035000077945 */ /* 0x000fe20003800200 */
[----:B0-----:R-:W-:-:S04]  /*0d20*/  VIADDMNMX R30, R24, UR4, R3, PT ;  /* 0x00000004181e7c46 */ /* 0x001fc8000b800103 */
[----:B------:R-:W-:-:S13]  /*0d30*/  ISETP.GE.AND P0, PT, R24, R30, PT ;  /* 0x0000001e1800720c */ /* 0x000fda0003f06270 */
[----:B--2---:R-:W-:Y:S05]  /*0d40*/  @P0 BRA `(.L_x_8) ;  /* 0x0000000000c40947 */ /* 0x004fea0003800000 */
[----:B------:R-:W0:Y:S01]  /*0d50*/  S2R R4, SR_TID.X ;  /* 0x0000000000047919 */ /* 0x000e220000002100 */
[----:B------:R-:W1:Y:S01]  /*0d60*/  S2UR UR5, SR_CgaCtaId ;  /* 0x00000000000579c3 */ /* 0x000e620000008800 */
[----:B------:R-:W-:Y:S01]  /*0d70*/  IMAD.IADD R0, R31, 0x1, -R34 ;  /* 0x000000011f007824 */ /* 0x000fe200078e0a22 */
[----:B------:R-:W-:Y:S01]  /*0d80*/  UMOV UR4, 0x400 ;  /* 0x0000040000047882 */ /* 0x000fe20000000000 */
[----:B------:R-:W-:-:S03]  /*0d90*/  IMAD.MOV.U32 R29, RZ, RZ, R24 ;  /* 0x000000ffff1d7224 */ /* 0x000fc600078e0018 */
[----:B------:R-:W-:Y:S02]  /*0da0*/  SHF.R.S32.HI R3, RZ, 0x1f, R0 ;  /* 0x0000001fff037819 */ /* 0x000fe40000011400 */
[----:B------:R-:W2:Y:S02]  /*0db0*/  LDC R22, c[0x0][0x380] ;  /* 0x0000e000ff167b82 */ /* 0x000ea40000000800 */
[----:B------:R-:W-:-:S05]  /*0dc0*/  LEA.HI R3, R3, R0, RZ, 0x5 ;  /* 0x0000000003037211 */ /* 0x000fca00078f28ff */
[----:B------:R-:W-:-:S05]  /*0dd0*/  IMAD.SHL.U32 R3, R3, 0x20, RZ ;  /* 0x0000002003037824 */ /* 0x000fca00078e00ff */
[----:B------:R-:W-:Y:S01]  /*0de0*/  LOP3.LUT R3, R3, 0x3ffffc00, RZ, 0xc0, !PT ;  /* 0x3ffffc0003037812 */ /* 0x000fe200078ec0ff */
[----:B-1----:R-:W-:Y:S01]  /*0df0*/  ULEA UR4, UR5, UR4, 0x18 ;  /* 0x0000000405047291 */ /* 0x002fe2000f8ec0ff */
[----:B0-----:R-:W-:-:S05]  /*0e00*/  LEA R4, R4, R4, 0x5 ;  /* 0x0000000404047211 */ /* 0x001fca00078e28ff */
[----:B------:R-:W-:-:S05]  /*0e10*/  IMAD.IADD R3, R4, 0x1, R3 ;  /* 0x0000000104037824 */ /* 0x000fca00078e0203 */
[----:B------:R-:W-:-:S05]  /*0e20*/  LEA R23, R3, UR4, 0x2 ;  /* 0x0000000403177c11 */ /* 0x000fca000f8e10ff */
[----:B--2---:R-:W-:-:S07]  /*0e30*/  IMAD R22, R22, 0x200, R23 ;  /* 0x0000020016167824 */ /* 0x004fce00078e0217 */
.L_x_13:
[----:B------:R-:W-:Y:S01]  /*0e40*/  ISETP.GE.AND P0, PT, R33, R32, PT ;  /* 0x000000202100720c */ /* 0x000fe20003f06270 */
[----:B------:R-:W-:Y:S01]  /*0e50*/  VIADD R29, R29, 0x1 ;  /* 0x000000011d1d7836 */ /* 0x000fe20000000000 */
[----:B------:R-:W-:Y:S04]  /*0e60*/  BSSY.RECONVERGENT B6, `(.L_x_9) ;  /* 0x000001d000067945 */ /* 0x000fe80003800200 */
[----:B------:R-:W-:-:S04]  /*0e70*/  ISETP.GE.AND P1, PT, R29, R30, PT ;  /* 0x0000001e1d00720c */ /* 0x000fc80003f26270 */
[----:B------:R-:W-:-:S03]  /*0e80*/  P2R R26, PR, RZ, 0x2 ;  /* 0x00000002ff1a7803 */ /* 0x000fc60000000000 */
[----:B--2---:R-:W-:Y:S06]  /*0e90*/  @P0 BRA `(.L_x_10) ;  /* 0x0000000000640947 */ /* 0x004fec0003800000 */
[----:B------:R0:W1:Y:S01]  /*0ea0*/  LDS R0, [R28] ;  /* 0x000000001c007984 */ /* 0x0000620000000800 */
[----:B------:R-:W-:-:S07]  /*0eb0*/  IMAD.MOV.U32 R19, RZ, RZ, R33 ;  /* 0x000000ffff137224 */ /* 0x000fce00078e0021 */
.L_x_12:
[----:B------:R-:W-:Y:S01]  /*0ec0*/  LDS R16, [R23+0x1000] ;  /* 0x0010000017107984 */ /* 0x000fe20000000800 */
[----:B------:R-:W-:Y:S01]  /*0ed0*/  MOV R8, 0x0 ;  /* 0x0000000000087802 */ /* 0x000fe20000000f00 */
[----:B--2---:R-:W2:Y:S01]  /*0ee0*/  LDCU.64 UR4, c[0x4][0x10] ;  /* 0x01000200ff0477ac */ /* 0x004ea20008000a00 */
[----:B------:R-:W-:Y:S01]  /*0ef0*/  VIADD R19, R19, 0x1 ;  /* 0x0000000113137836 */ /* 0x000fe20000000000 */
[----:B------:R-:W3:Y:S01]  /*0f00*/  LDS R17, [R22+0x1000] ;  /* 0x0010000016117984 */ /* 0x000ee20000000800 */
[----:B------:R-:W-:Y:S02]  /*0f10*/  IMAD.MOV.U32 R6, RZ, RZ, R18 ;  /* 0x000000ffff067224 */ /* 0x000fe400078e0012 */
[----:B------:R-:W4:Y:S01]  /*0f20*/  LDC.64 R8, c[0x4][R8] ;  /* 0x0100000008087b82 */ /* 0x000f220000000a00 */
[----:B------:R-:W-:Y:S01]  /*0f30*/  ISETP.GE.AND P0, PT, R19, R32, PT ;  /* 0x000000201300720c */ /* 0x000fe20003f06270 */
[----:B-1----:R1:W-:Y:S01]  /*0f40*/  STL [R1+0x8], R0 ;  /* 0x0000080001007387 */ /* 0x0023e20000100800 */
[----:B------:R-:W-:-:S02]  /*0f50*/  IMAD.MOV.U32 R7, RZ, RZ, R2 ;  /* 0x000000ffff077224 */ /* 0x000fc400078e0002 */
[----:B-1----:R-:W-:Y:S01]  /*0f60*/  P2R R0, PR, RZ, 0x1 ;  /* 0x00000001ff007803 */ /* 0x002fe20000000000 */
[----:B--2---:R-:W-:Y:S01]  /*0f70*/  IMAD.U32 R4, RZ, RZ, UR4 ;  /* 0x00000004ff047e24 */ /* 0x004fe2000f8e00ff */
[----:B------:R-:W-:Y:S01]  /*0f80*/  MOV R5, UR5 ;  /* 0x0000000500057c02 */ /* 0x000fe20008000f00 */
[----:B---3--:R1:W-:Y:S06]  /*0f90*/  STL.64 [R1], R16 ;  /* 0x0000001001007387 */ /* 0x0083ec0000100a00 */
[----:B------:R-:W-:-:S07]  /*0fa0*/  LEPC R20, `(.L_x_11) ;  /* 0x000000001014794e */ /* 0x000fce0000000000 */
[----:B01--4-:R-:W-:Y:S05]  /*0fb0*/  CALL.ABS.NOINC R8 ;  /* 0x0000000008007343 */ /* 0x013fea0003c00000 */
.L_x_11:
[----:B------:R-:W0:Y:S01]  /*0fc0*/  LDS R0, [R28] ;  /* 0x000000001c007984 */ /* 0x000e220000000800 */
[----:B------:R-:W-:Y:S01]  /*0fd0*/  IMAD.IADD R17, R16, 0x1, R17 ;  /* 0x0000000110117824 */ /* 0x000fe200078e0211 */
[----:B------:R-:W-:-:S04]  /*0fe0*/  ISETP.GE.AND P6, PT, R19, R32, PT ;  /* 0x000000201300720c */ /* 0x000fc80003fc6270 */
[----:B0-----:R-:W-:-:S13]  /*0ff0*/  ISETP.GE.AND P0, PT, R17, R0, PT ;  /* 0x000000001100720c */ /* 0x001fda0003f06270 */
[----:B------:R2:W-:Y:S01]  /*1000*/  @!P0 STS [R28], R17 ;  /* 0x000000111c008388 */ /* 0x0005e20000000800 */
[----:B------:R-:W-:Y:S01]  /*1010*/  @!P0 IMAD.MOV.U32 R0, RZ, RZ, R17 ;  /* 0x000000ffff008224 */ /* 0x000fe200078e0011 */
[----:B------:R-:W-:Y:S06]  /*1020*/  @!P6 BRA `(.L_x_12) ;  /* 0xfffffffc00a4e947 */ /* 0x000fec000383ffff */
.L_x_10:
[----:B------:R-:W-:Y:S05]  /*1030*/  BSYNC.RECONVERGENT B6 ;  /* 0x0000000000067941 */ /* 0x000fea0003800200 */
.L_x_9:
[----:B------:R-:W-:-:S13]  /*1040*/  ISETP.NE.AND P0, PT, R26, RZ, PT ;  /* 0x000000ff1a00720c */ /* 0x000fda0003f05270 */
[----:B------:R-:W-:Y:S05]  /*1050*/  @!P0 BRA `(.L_x_13) ;  /* 0xfffffffc00788947 */ /* 0x000fea000383ffff */
.L_x_8:
[----:B------:R-:W-:Y:S05]  /*1060*/  BSYNC.RECONVERGENT B7 ;  /* 0x0000000000077941 */ /* 0x000fea0003800200 */
.L_x_7:
[----:B------:R-:W0:Y:S01]  /*1070*/  LDCU.64 UR4, c[0x0][0x380] ;  /* 0x00007000ff0477ac */ /* 0x000e220008000a00 */
[----:B------:R-:W-:Y:S01]  /*1080*/  VIADD R31, R31, 0x1 ;  /* 0x000000011f1f7836 */ /* 0x000fe20000000000 */
[----:B------:R-:W1:Y:S01]  /*1090*/  LDCU UR6, c[0x0][0x398] ;  /* 0x00007300ff0677ac */ /* 0x000e620008000800 */
[----:B0-----:R-:W-:-:S04]  /*10a0*/  UIMAD UR5, UR5, UR4, URZ ;  /* 0x00000004050572a4 */ /* 0x001fc8000f8e02ff */
[----:B------:R-:W-:-:S04]  /*10b0*/  UIADD3 UR5, UPT, UPT, UR5, UR4, URZ ;  /* 0x0000000405057290 */ /* 0x000fc8000fffe0ff */
[----:B-1----:R-:W-:-:S04]  /*10c0*/  UISETP.LT.AND UP0, UPT, UR5, UR6, UPT ;  /* 0x000000060500728c */ /* 0x002fc8000bf01270 */
[----:B------:R-:W-:-:S06]  /*10d0*/  USEL UR5, UR5, UR6, UP0 ;  /* 0x0000000605057287 */ /* 0x000fcc0008000000 */
[----:B------:R-:W-:-:S13]  /*10e0*/  ISETP.GE.AND P0, PT, R31, UR5, PT ;  /* 0x000000051f007c0c */ /* 0x000fda000bf06270 */
[----:B------:R-:W-:Y:S05]  /*10f0*/  @!P0 BRA `(.L_x_14) ;  /* 0xfffffff800fc8947 */ /* 0x000fea000383ffff */
[----:B------:R-:W-:Y:S05]  /*1100*/  BSYNC.RECONVERGENT B8 ;  /* 0x0000000000087941 */ /* 0x000fea0003800200 */
.L_x_6:
[----:B------:R-:W-:-:S13]  /*1110*/  ISETP.NE.AND P1, PT, R36, RZ, PT ;  /* 0x000000ff2400720c */ /* 0x000fda0003f25270 */
[----:B------:R-:W-:Y:S05]  /*1120*/  @!P1 BRA `(.L_x_15) ;  /* 0xfffffff800bc9947 */ /* 0x000fea000383ffff */
[----:B------:R-:W-:Y:S05]  /*1130*/  BSYNC.RECONVERGENT B9 ;  /* 0x0000000000097941 */ /* 0x000fea0003800200 */
.L_x_5:
[----:B------:R-:W-:-:S13]  /*1140*/  ISETP.NE.AND P1, PT, R37, RZ, PT ;  /* 0x000000ff2500720c */ /* 0x000fda0003f25270 */
[----:B------:R-:W-:Y:S05]  /*1150*/  @!P1 BRA `(.L_x_16) ;  /* 0xfffffff800849947 */ /* 0x000fea000383ffff */
[----:B------:R-:W-:Y:S05]  /*1160*/  EXIT ;  /* 0x000000000000794d */ /* 0x000fea0003800000 */
.L_x_17:
[----:B------:R-:W-:-:S00]  /*1170*/  BRA `(.L_x_17) ;  /* 0xfffffffc00fc7947 */ /* 0x000fc0000383ffff */
[----:B------:R-:W-:-:S00]  /*1180*/  NOP ;  /* 0x0000000000007918 */ /* 0x000fc00000000000 */
[----:B------:R-:W-:-:S00]  /*1190*/  NOP ;  /* 0x0000000000007918 */ /* 0x000fc00000000000 */
[----:B------:R-:W-:-:S00]  /*11a0*/  NOP ;  /* 0x0000000000007918 */ /* 0x000fc00000000000 */
[----:B------:R-:W-:-:S00]  /*11b0*/  NOP ;  /* 0x0000000000007918 */ /* 0x000fc00000000000 */
[----:B------:R-:W-:-:S00]  /*11c0*/  NOP ;  /* 0x0000000000007918 */ /* 0x000fc00000000000 */
[----:B------:R-:W-:-:S00]  /*11d0*/  NOP ;  /* 0x0000000000007918 */ /* 0x000fc00000000000 */
[----:B------:R-:W-:-:S00]  /*11e0*/  NOP ;  /* 0x0000000000007918 */ /* 0x000fc00000000000 */
[----:B------:R-:W-:-:S00]  /*11f0*/  NOP ;  /* 0x0000000000007918 */ /* 0x000fc00000000000 */
.L_x_18:


//--------------------- .nv.global.init           --------------------------
	.section	.nv.global.init,"aw",@progbits
.nv.global.init:
	.type		$str,@object
	.size		$str,($str$1 - $str)
$str:
        /*0000*/ 	.byte	0x51, 0x51, 0x00
	.type		$str$1,@object
	.size		$str$1,(.L_1 - $str$1)
$str$1:
        /*0003*/ 	.byte	0x69, 0x66, 0x20, 0x25, 0x64, 0x20, 0x2b, 0x20, 0x25, 0x64, 0x20, 0x3c, 0x20, 0x25, 0x64, 0x0a
        /*0013*/ 	.byte	0x00
.L_1:


//--------------------- .nv.shared._Z3caliiiiiiiPim --------------------------
	.section	.nv.shared._Z3caliiiiiiiPim,"aw",@nobits
	.sectionflags	@""
	.align	16
	.zero		1024


//--------------------- .nv.shared.reserved.0     --------------------------
	.section	.nv.shared.reserved.0,"aw",@nobits
	.weak		__nv_reservedSMEM_offset_0_alias
	.size		__nv_reservedSMEM_offset_0_alias, 0, 64
	.other		__nv_reservedSMEM_offset_0_alias,@"STO_CUDA_RESERVED_SHARED STV_DEFAULT"
__nv_reservedSMEM_offset_0_alias:
	.zero		0
	.zero		64


//--------------------- .nv.constant0._Z3caliiiiiiiPim --------------------------
	.section	.nv.constant0._Z3caliiiiiiiPim,"a",@progbits
	.sectionflags	@""
	.align	4
.nv.constant0._Z3caliiiiiiiPim:
	.zero		944


//--------------------- SYMBOLS --------------------------

	.type		.nv.reservedSmem.offset0,@object
	.size		.nv.reservedSmem.offset0,0x4
	.type		.nv.reservedSmem.cap,@object
	.size		.nv.reservedSmem.cap,0x4
	.type		vprintf,@function
